//
// Generated by NVIDIA NVVM Compiler
//
// Compiler Build ID: CL-36424714
// Cuda compilation tools, release 13.0, V13.0.88
// Based on NVVM 20.0.0
//

.version 9.0
.target sm_100
.address_size 64

	// .globl	_Z10stencil_1dPiS_
// _ZZ10stencil_1dPiS_E4temp has been demoted

.visible .entry _Z10stencil_1dPiS_(
	.param .u64 .ptr .align 1 _Z10stencil_1dPiS__param_0,
	.param .u64 .ptr .align 1 _Z10stencil_1dPiS__param_1
)
{
	.reg .pred 	%p<2>;
	.reg .b32 	%r<29>;
	.reg .b64 	%rd<9>;
	// demoted variable
	.shared .align 4 .b8 _ZZ10stencil_1dPiS_E4temp[152];
	ld.param.u64 	%rd3, [_Z10stencil_1dPiS__param_0];
	ld.param.u64 	%rd2, [_Z10stencil_1dPiS__param_1];
	cvta.to.global.u64 	%rd4, %rd3;
	mov.u32 	%r3, %tid.x;
	mov.u32 	%r4, %ctaid.x;
	mov.u32 	%r5, %ntid.x;
	mad.lo.s32 	%r1, %r4, %r5, %r3;
	mul.wide.s32 	%rd5, %r1, 4;
	add.s64 	%rd1, %rd4, %rd5;
	ld.global.u32 	%r6, [%rd1];
	shl.b32 	%r7, %r3, 2;
	mov.u32 	%r8, _ZZ10stencil_1dPiS_E4temp;
	add.s32 	%r2, %r8, %r7;
	st.shared.u32 	[%r2+12], %r6;
	setp.gt.u32 	%p1, %r3, 2;
	@%p1 bra 	$L__BB0_2;
	ld.global.u32 	%r9, [%rd1+-12];
	st.shared.u32 	[%r2], %r9;
	ld.global.u32 	%r10, [%rd1+128];
	st.shared.u32 	[%r2+140], %r10;
$L__BB0_2:
	bar.sync 	0;
	ld.shared.u32 	%r11, [%r2];
	ld.shared.u32 	%r12, [%r2+4];
	add.s32 	%r13, %r12, %r11;
	ld.shared.u32 	%r14, [%r2+8];
	add.s32 	%r15, %r14, %r13;
	ld.shared.u32 	%r16, [%r2+12];
	add.s32 	%r17, %r16, %r15;
	ld.shared.u32 	%r18, [%r2+16];
	add.s32 	%r19, %r18, %r17;
	ld.shared.u32 	%r20, [%r2+20];
	add.s32 	%r21, %r20, %r19;
	ld.shared.u32 	%r22, [%r2+24];
	add.s32 	%r23, %r22, %r21;
	cvta.to.global.u64 	%rd6, %rd2;
	mul.hi.s32 	%r24, %r23, -1840700269;
	add.s32 	%r25, %r24, %r23;
	shr.u32 	%r26, %r25, 31;
	shr.s32 	%r27, %r25, 2;
	add.s32 	%r28, %r27, %r26;
	add.s64 	%rd8, %rd6, %rd5;
	st.global.u32 	[%rd8], %r28;
	ret;

}


// ===== COMPILED SASS (sm_100) =====

	.target	sm_100

	.elftype	@"ET_EXEC"


//--------------------- .note.nv.tkinfo           --------------------------
	.section	.note.nv.tkinfo,"",@"SHT_NOTE"
	.sectionflags	@"SHF_NOTE_NV_TKINFO"
	.tkinfo
        /*0018*/ 	.word	0x00000002
        /*0030*/ 	.string	""
        /*0030*/ 	.string	"ptxas"
        /*0030*/ 	.string	"Cuda compilation tools, release 13.0, V13.0.88"
        /*0030*/ 	.string	"Build cuda_13.0.r13.0/compiler.36424714_0"
        /*0030*/ 	.string	"-arch sm_100 -m 64 "



//--------------------- .note.nv.cuinfo           --------------------------
	.section	.note.nv.cuinfo,"",@"SHT_NOTE"
	.sectionflags	@"SHF_NOTE_NV_CUINFO"
        /*0018*/ 	.short	0x0002
        /*001a*/ 	.short	0x0064
        /*001c*/ 	.short	0x0082
	.zero		2


//--------------------- .nv.info                  --------------------------
	.section	.nv.info,"",@"SHT_CUDA_INFO"
	.align	4


	//----- nvinfo : EIATTR_REGCOUNT
	.align		4
        /*0000*/ 	.byte	0x04, 0x2f
        /*0002*/ 	.short	(.L_1 - .L_0)
	.align		4
.L_0:
        /*0004*/ 	.word	index@(_Z10stencil_1dPiS_)
        /*0008*/ 	.word	0x00000011


	//----- nvinfo : EIATTR_FRAME_SIZE
	.align		4
.L_1:
        /*000c*/ 	.byte	0x04, 0x11
        /*000e*/ 	.short	(.L_3 - .L_2)
	.align		4
.L_2:
        /*0010*/ 	.word	index@(_Z10stencil_1dPiS_)
        /*0014*/ 	.word	0x00000000


	//----- nvinfo : EIATTR_MIN_STACK_SIZE
	.align		4
.L_3:
        /*0018*/ 	.byte	0x04, 0x12
        /*001a*/ 	.short	(.L_5 - .L_4)
	.align		4
.L_4:
        /*001c*/ 	.word	index@(_Z10stencil_1dPiS_)
        /*0020*/ 	.word	0x00000000
.L_5:


//--------------------- .nv.compat                --------------------------
	.section	.nv.compat,"",@"SHT_CUDA_COMPAT_INFO"
	.align	4
        /*0000*/ 	.byte	0x02, 0x09, 0x00, 0x00, 0x02, 0x02, 0x01, 0x00, 0x02, 0x05, 0x05, 0x00, 0x03, 0x07, 0x01, 0x01
        /*0010*/ 	.byte	0x02, 0x03, 0x00, 0x00, 0x02, 0x06, 0x01, 0x00, 0x04, 0x0b, 0x08, 0x00, 0x09, 0x00, 0x00, 0x00
        /*0020*/ 	.byte	0x00, 0x00, 0x00, 0x00


//--------------------- .nv.info._Z10stencil_1dPiS_ --------------------------
	.section	.nv.info._Z10stencil_1dPiS_,"",@"SHT_CUDA_INFO"
	.sectionflags	@""
	.align	4


	//----- nvinfo : EIATTR_CUDA_API_VERSION
	.align		4
        /*0000*/ 	.byte	0x04, 0x37
        /*0002*/ 	.short	(.L_7 - .L_6)
.L_6:
        /*0004*/ 	.word	0x00000082


	//----- nvinfo : EIATTR_KPARAM_INFO
	.align		4
.L_7:
        /*0008*/ 	.byte	0x04, 0x17
        /*000a*/ 	.short	(.L_9 - .L_8)
.L_8:
        /*000c*/ 	.word	0x00000000
        /*0010*/ 	.short	0x0001
        /*0012*/ 	.short	0x0008
        /*0014*/ 	.byte	0x00, 0xf5, 0x21, 0x00


	//----- nvinfo : EIATTR_KPARAM_INFO
	.align		4
.L_9:
        /*0018*/ 	.byte	0x04, 0x17
        /*001a*/ 	.short	(.L_11 - .L_10)
.L_10:
        /*001c*/ 	.word	0x00000000
        /*0020*/ 	.short	0x0000
        /*0022*/ 	.short	0x0000
        /*0024*/ 	.byte	0x00, 0xf5, 0x21, 0x00


	//----- nvinfo : EIATTR_SPARSE_MMA_MASK
	.align		4
.L_11:
        /*0028*/ 	.byte	0x03, 0x50
        /*002a*/ 	.short	0x0000


	//----- nvinfo : EIATTR_MAXREG_COUNT
	.align		4
        /*002c*/ 	.byte	0x03, 0x1b
        /*002e*/ 	.short	0x00ff


	//----- nvinfo : EIATTR_NUM_BARRIERS
	.align		4
        /*0030*/ 	.byte	0x02, 0x4c
        /*0032*/ 	.byte	0x01
	.zero		1


	//----- nvinfo : EIATTR_MERCURY_ISA_VERSION
	.align		4
        /*0034*/ 	.byte	0x03, 0x5f
        /*0036*/ 	.short	0x0101


	//----- nvinfo : EIATTR_VRC_CTA_INIT_COUNT
	.align		4
        /*0038*/ 	.byte	0x02, 0x4a
	.zero		1
	.zero		1


	//----- nvinfo : EIATTR_EXIT_INSTR_OFFSETS
	.align		4
        /*003c*/ 	.byte	0x04, 0x1c
        /*003e*/ 	.short	(.L_13 - .L_12)


	//   ....[0]....
.L_12:
        /*0040*/ 	.word	0x00000250


	//----- nvinfo : EIATTR_CBANK_PARAM_SIZE
	.align		4
.L_13:
        /*0044*/ 	.byte	0x03, 0x19
        /*0046*/ 	.short	0x0010


	//----- nvinfo : EIATTR_PARAM_CBANK
	.align		4
        /*0048*/ 	.byte	0x04, 0x0a
        /*004a*/ 	.short	(.L_15 - .L_14)
	.align		4
.L_14:
        /*004c*/ 	.word	index@(.nv.constant0._Z10stencil_1dPiS_)
        /*0050*/ 	.short	0x0380
        /*0052*/ 	.short	0x0010


	//----- nvinfo : EIATTR_SW_WAR
	.align		4
.L_15:
        /*0054*/ 	.byte	0x04, 0x36
        /*0056*/ 	.short	(.L_17 - .L_16)
.L_16:
        /*0058*/ 	.word	0x00000008
.L_17:


//--------------------- .nv.callgraph             --------------------------
	.section	.nv.callgraph,"",@"SHT_CUDA_CALLGRAPH"
	.align	4
	.sectionentsize	8
	.align		4
        /*0000*/ 	.word	0x00000000
	.align		4
        /*0004*/ 	.word	0xffffffff
	.align		4
        /*0008*/ 	.word	0x00000000
	.align		4
        /*000c*/ 	.word	0xfffffffe
	.align		4
        /*0010*/ 	.word	0x00000000
	.align		4
        /*0014*/ 	.word	0xfffffffd
	.align		4
        /*0018*/ 	.word	0x00000000
	.align		4
        /*001c*/ 	.word	0xfffffffc


//--------------------- .text._Z10stencil_1dPiS_  --------------------------
	.section	.text._Z10stencil_1dPiS_,"ax",@progbits
	.align	128
        .global         _Z10stencil_1dPiS_
        .type           _Z10stencil_1dPiS_,@function
        .size           _Z10stencil_1dPiS_,(.L_x_1 - _Z10stencil_1dPiS_)
        .other          _Z10stencil_1dPiS_,@"STO_CUDA_ENTRY STV_DEFAULT"
_Z10stencil_1dPiS_:
.text._Z10stencil_1dPiS_:
[----:B------:R-:W-:Y:S01]  /*0000*/  LDC R1, c[0x0][0x37c] ;  /* 0x0000df00ff017b82 */ /* 0x000fe20000000800 */
[----:B------:R-:W0:Y:S07]  /*0010*/  S2R R9, SR_TID.X ;  /* 0x0000000000097919 */ /* 0x000e2e0000002100 */
[----:B------:R-:W1:Y:S01]  /*0020*/  S2UR UR4, SR_CTAID.X ;  /* 0x00000000000479c3 */ /* 0x000e620000002500 */
[----:B------:R-:W2:Y:S07]  /*0030*/  LDCU.64 UR6, c[0x0][0x358] ;  /* 0x00006b00ff0677ac */ /* 0x000eae0008000a00 */
[----:B------:R-:W1:Y:S08]  /*0040*/  LDC R0, c[0x0][0x360] ;  /* 0x0000d800ff007b82 */ /* 0x000e700000000800 */
[----:B------:R-:W3:Y:S01]  /*0050*/  LDC.64 R2, c[0x0][0x380] ;  /* 0x0000e000ff027b82 */ /* 0x000ee20000000a00 */
[----:B0-----:R-:W-:Y:S01]  /*0060*/  ISETP.GT.U32.AND P0, PT, R9, 0x2, PT ;  /* 0x000000020900780c */ /* 0x001fe20003f04070 */
[----:B-1----:R-:W-:-:S04]  /*0070*/  IMAD R7, R0, UR4, R9 ;  /* 0x0000000400077c24 */ /* 0x002fc8000f8e0209 */
[----:B---3--:R-:W-:-:S05]  /*0080*/  IMAD.WIDE R2, R7, 0x4, R2 ;  /* 0x0000000407027825 */ /* 0x008fca00078e0202 */
[----:B--2---:R-:W2:Y:S04]  /*0090*/  LDG.E R0, desc[UR6][R2.64] ;  /* 0x0000000602007981 */ /* 0x004ea8000c1e1900 */
[----:B------:R-:W3:Y:S04]  /*00a0*/  @!P0 LDG.E R4, desc[UR6][R2.64+-0xc] ;  /* 0xfffff40602048981 */ /* 0x000ee8000c1e1900 */
[----:B------:R0:W4:Y:S01]  /*00b0*/  @!P0 LDG.E R6, desc[UR6][R2.64+0x80] ;  /* 0x0000800602068981 */ /* 0x000122000c1e1900 */
[----:B------:R-:W1:Y:S01]  /*00c0*/  S2UR UR5, SR_CgaCtaId ;  /* 0x00000000000579c3 */ /* 0x000e620000008800 */
[----:B------:R-:W-:-:S07]  /*00d0*/  UMOV UR4, 0x400 ;  /* 0x0000040000047882 */ /* 0x000fce0000000000 */
[----:B0-----:R-:W0:Y:S01]  /*00e0*/  LDC.64 R2, c[0x0][0x388] ;  /* 0x0000e200ff027b82 */ /* 0x001e220000000a00 */
[----:B-1----:R-:W-:-:S06]  /*00f0*/  ULEA UR4, UR5, UR4, 0x18 ;  /* 0x0000000405047291 */ /* 0x002fcc000f8ec0ff */
[----:B------:R-:W-:Y:S01]  /*0100*/  LEA R9, R9, UR4, 0x2 ;  /* 0x0000000409097c11 */ /* 0x000fe2000f8e10ff */
[----:B0-----:R-:W-:-:S04]  /*0110*/  IMAD.WIDE R2, R7, 0x4, R2 ;  /* 0x0000000407027825 */ /* 0x001fc800078e0202 */
[----:B--2---:R-:W-:Y:S04]  /*0120*/  STS [R9+0xc], R0 ;  /* 0x00000c0009007388 */ /* 0x004fe80000000800 */
[----:B---3--:R0:W-:Y:S04]  /*0130*/  @!P0 STS [R9], R4 ;  /* 0x0000000409008388 */ /* 0x0081e80000000800 */
[----:B----4-:R-:W-:Y:S01]  /*0140*/  @!P0 STS [R9+0x8c], R6 ;  /* 0x00008c0609008388 */ /* 0x010fe20000000800 */
[----:B------:R-:W-:Y:S01]  /*0150*/  BAR.SYNC.DEFER_BLOCKING 0x0 ;  /* 0x0000000000007b1d */ /* 0x000fe20000010000 */
[----:B0-----:R-:W-:-:S05]  /*0160*/  IMAD.MOV.U32 R4, RZ, RZ, RZ ;  /* 0x000000ffff047224 */ /* 0x001fca00078e00ff */
[----:B------:R-:W-:Y:S04]  /*0170*/  LDS R5, [R9] ;  /* 0x0000000009057984 */ /* 0x000fe80000000800 */
[----:B------:R-:W-:Y:S04]  /*0180*/  LDS R8, [R9+0x4] ;  /* 0x0000040009087984 */ /* 0x000fe80000000800 */
[----:B------:R-:W0:Y:S04]  /*0190*/  LDS R10, [R9+0x8] ;  /* 0x00000800090a7984 */ /* 0x000e280000000800 */
[----:B------:R-:W-:Y:S04]  /*01a0*/  LDS R12, [R9+0xc] ;  /* 0x00000c00090c7984 */ /* 0x000fe80000000800 */
[----:B------:R-:W1:Y:S04]  /*01b0*/  LDS R11, [R9+0x10] ;  /* 0x00001000090b7984 */ /* 0x000e680000000800 */
[----:B------:R-:W-:Y:S04]  /*01c0*/  LDS R14, [R9+0x14] ;  /* 0x00001400090e7984 */ /* 0x000fe80000000800 */
[----:B------:R-:W2:Y:S01]  /*01d0*/  LDS R13, [R9+0x18] ;  /* 0x00001800090d7984 */ /* 0x000ea20000000800 */
[----:B0-----:R-:W-:-:S04]  /*01e0*/  IADD3 R5, PT, PT, R10, R8, R5 ;  /* 0x000000080a057210 */ /* 0x001fc80007ffe005 */
[----:B-1----:R-:W-:-:S04]  /*01f0*/  IADD3 R5, PT, PT, R11, R12, R5 ;  /* 0x0000000c0b057210 */ /* 0x002fc80007ffe005 */
[----:B--2---:R-:W-:-:S05]  /*0200*/  IADD3 R5, PT, PT, R13, R14, R5 ;  /* 0x0000000e0d057210 */ /* 0x004fca0007ffe005 */
[----:B------:R-:W-:-:S05]  /*0210*/  IMAD.HI R4, R5, -0x6db6db6d, R4 ;  /* 0x9249249305047827 */ /* 0x000fca00078e0204 */
[----:B------:R-:W-:-:S04]  /*0220*/  SHF.R.U32.HI R5, RZ, 0x1f, R4 ;  /* 0x0000001fff057819 */ /* 0x000fc80000011604 */
[----:B------:R-:W-:-:S05]  /*0230*/  LEA.HI.SX32 R5, R4, R5, 0x1e ;  /* 0x0000000504057211 */ /* 0x000fca00078ff2ff */
[----:B------:R-:W-:Y:S01]  /*0240*/  STG.E desc[UR6][R2.64], R5 ;  /* 0x0000000502007986 */ /* 0x000fe2000c101906 */
[----:B------:R-:W-:Y:S05]  /*0250*/  EXIT ;  /* 0x000000000000794d */ /* 0x000fea0003800000 */
.L_x_0:
[----:B------:R-:W-:-:S00]  /*0260*/  BRA `(.L_x_0) ;  /* 0xfffffffc00fc7947 */ /* 0x000fc0000383ffff */
[----:B------:R-:W-:-:S00]  /*0270*/  NOP ;  /* 0x0000000000007918 */ /* 0x000fc00000000000 */
        /* <DEDUP_REMOVED lines=8> */
.L_x_1:


//--------------------- .nv.shared._Z10stencil_1dPiS_ --------------------------
	.section	.nv.shared._Z10stencil_1dPiS_,"aw",@nobits
	.sectionflags	@""
	.align	4
.nv.shared._Z10stencil_1dPiS_:
	.zero		1176


//--------------------- .nv.shared.reserved.0     --------------------------
	.section	.nv.shared.reserved.0,"aw",@nobits
	.weak		__nv_reservedSMEM_offset_0_alias
	.size		__nv_reservedSMEM_offset_0_alias, 0, 64
	.other		__nv_reservedSMEM_offset_0_alias,@"STO_CUDA_RESERVED_SHARED STV_DEFAULT"
__nv_reservedSMEM_offset_0_alias:
	.zero		0
	.zero		64


//--------------------- .nv.constant0._Z10stencil_1dPiS_ --------------------------
	.section	.nv.constant0._Z10stencil_1dPiS_,"a",@progbits
	.sectionflags	@""
	.align	4
.nv.constant0._Z10stencil_1dPiS_:
	.zero		912


//--------------------- SYMBOLS --------------------------

	.type		.nv.reservedSmem.offset0,@object
	.size		.nv.reservedSmem.offset0,0x4
	.type		.nv.reservedSmem.cap,@object
	.size		.nv.reservedSmem.cap,0x4
